//
// Generated by NVIDIA NVVM Compiler
//
// Compiler Build ID: CL-36424714
// Cuda compilation tools, release 13.0, V13.0.88
// Based on NVVM 20.0.0
//

.version 9.0
.target sm_100
.address_size 64

	// .globl	_Z11sieveKernelPbjj

.visible .entry _Z11sieveKernelPbjj(
	.param .u64 .ptr .align 1 _Z11sieveKernelPbjj_param_0,
	.param .u32 _Z11sieveKernelPbjj_param_1,
	.param .u32 _Z11sieveKernelPbjj_param_2
)
{
	.reg .pred 	%p<3>;
	.reg .b16 	%rs<2>;
	.reg .b32 	%r<18>;
	.reg .b64 	%rd<5>;

	ld.param.u64 	%rd2, [_Z11sieveKernelPbjj_param_0];
	ld.param.u32 	%r6, [_Z11sieveKernelPbjj_param_1];
	ld.param.u32 	%r7, [_Z11sieveKernelPbjj_param_2];
	mov.u32 	%r8, %tid.x;
	mov.u32 	%r9, %ctaid.x;
	mov.u32 	%r1, %ntid.x;
	mad.lo.s32 	%r10, %r9, %r1, %r8;
	mul.lo.s32 	%r11, %r7, %r7;
	sub.s32 	%r12, %r6, %r11;
	div.u32 	%r13, %r12, %r7;
	min.u32 	%r14, %r10, %r13;
	mad.lo.s32 	%r17, %r14, %r7, %r11;
	setp.gt.u32 	%p1, %r17, %r6;
	@%p1 bra 	$L__BB0_3;
	mov.u32 	%r15, %nctaid.x;
	mul.lo.s32 	%r16, %r1, %r15;
	mul.lo.s32 	%r3, %r16, %r7;
	cvta.to.global.u64 	%rd1, %rd2;
$L__BB0_2:
	cvt.u64.u32 	%rd3, %r17;
	add.s64 	%rd4, %rd1, %rd3;
	mov.b16 	%rs1, 0;
	st.global.u8 	[%rd4], %rs1;
	add.s32 	%r17, %r17, %r3;
	setp.le.u32 	%p2, %r17, %r6;
	@%p2 bra 	$L__BB0_2;
$L__BB0_3:
	ret;

}


// ===== COMPILED SASS (sm_100) =====

	.target	sm_100

	.elftype	@"ET_EXEC"


//--------------------- .note.nv.tkinfo           --------------------------
	.section	.note.nv.tkinfo,"",@"SHT_NOTE"
	.sectionflags	@"SHF_NOTE_NV_TKINFO"
	.tkinfo
        /*0018*/ 	.word	0x00000002
        /*0030*/ 	.string	""
        /*0030*/ 	.string	"ptxas"
        /*0030*/ 	.string	"Cuda compilation tools, release 13.0, V13.0.88"
        /*0030*/ 	.string	"Build cuda_13.0.r13.0/compiler.36424714_0"
        /*0030*/ 	.string	"-arch sm_100 -m 64 "



//--------------------- .note.nv.cuinfo           --------------------------
	.section	.note.nv.cuinfo,"",@"SHT_NOTE"
	.sectionflags	@"SHF_NOTE_NV_CUINFO"
        /*0018*/ 	.short	0x0002
        /*001a*/ 	.short	0x0064
        /*001c*/ 	.short	0x0082
	.zero		2


//--------------------- .nv.info                  --------------------------
	.section	.nv.info,"",@"SHT_CUDA_INFO"
	.align	4


	//----- nvinfo : EIATTR_REGCOUNT
	.align		4
        /*0000*/ 	.byte	0x04, 0x2f
        /*0002*/ 	.short	(.L_1 - .L_0)
	.align		4
.L_0:
        /*0004*/ 	.word	index@(_Z11sieveKernelPbjj)
        /*0008*/ 	.word	0x0000000c


	//----- nvinfo : EIATTR_FRAME_SIZE
	.align		4
.L_1:
        /*000c*/ 	.byte	0x04, 0x11
        /*000e*/ 	.short	(.L_3 - .L_2)
	.align		4
.L_2:
        /*0010*/ 	.word	index@(_Z11sieveKernelPbjj)
        /*0014*/ 	.word	0x00000000


	//----- nvinfo : EIATTR_MIN_STACK_SIZE
	.align		4
.L_3:
        /*0018*/ 	.byte	0x04, 0x12
        /*001a*/ 	.short	(.L_5 - .L_4)
	.align		4
.L_4:
        /*001c*/ 	.word	index@(_Z11sieveKernelPbjj)
        /*0020*/ 	.word	0x00000000
.L_5:


//--------------------- .nv.compat                --------------------------
	.section	.nv.compat,"",@"SHT_CUDA_COMPAT_INFO"
	.align	4
        /*0000*/ 	.byte	0x02, 0x09, 0x00, 0x00, 0x02, 0x02, 0x01, 0x00, 0x02, 0x05, 0x05, 0x00, 0x03, 0x07, 0x01, 0x01
        /*0010*/ 	.byte	0x02, 0x03, 0x00, 0x00, 0x02, 0x06, 0x01, 0x00, 0x04, 0x0b, 0x08, 0x00, 0x09, 0x00, 0x00, 0x00
        /*0020*/ 	.byte	0x00, 0x00, 0x00, 0x00


//--------------------- .nv.info._Z11sieveKernelPbjj --------------------------
	.section	.nv.info._Z11sieveKernelPbjj,"",@"SHT_CUDA_INFO"
	.sectionflags	@""
	.align	4


	//----- nvinfo : EIATTR_CUDA_API_VERSION
	.align		4
        /*0000*/ 	.byte	0x04, 0x37
        /*0002*/ 	.short	(.L_7 - .L_6)
.L_6:
        /*0004*/ 	.word	0x00000082


	//----- nvinfo : EIATTR_KPARAM_INFO
	.align		4
.L_7:
        /*0008*/ 	.byte	0x04, 0x17
        /*000a*/ 	.short	(.L_9 - .L_8)
.L_8:
        /*000c*/ 	.word	0x00000000
        /*0010*/ 	.short	0x0002
        /*0012*/ 	.short	0x000c
        /*0014*/ 	.byte	0x00, 0xf0, 0x11, 0x00


	//----- nvinfo : EIATTR_KPARAM_INFO
	.align		4
.L_9:
        /*0018*/ 	.byte	0x04, 0x17
        /*001a*/ 	.short	(.L_11 - .L_10)
.L_10:
        /*001c*/ 	.word	0x00000000
        /*0020*/ 	.short	0x0001
        /*0022*/ 	.short	0x0008
        /*0024*/ 	.byte	0x00, 0xf0, 0x11, 0x00


	//----- nvinfo : EIATTR_KPARAM_INFO
	.align		4
.L_11:
        /*0028*/ 	.byte	0x04, 0x17
        /*002a*/ 	.short	(.L_13 - .L_12)
.L_12:
        /*002c*/ 	.word	0x00000000
        /*0030*/ 	.short	0x0000
        /*0032*/ 	.short	0x0000
        /*0034*/ 	.byte	0x00, 0xf5, 0x21, 0x00


	//----- nvinfo : EIATTR_SPARSE_MMA_MASK
	.align		4
.L_13:
        /*0038*/ 	.byte	0x03, 0x50
        /*003a*/ 	.short	0x0000


	//----- nvinfo : EIATTR_MAXREG_COUNT
	.align		4
        /*003c*/ 	.byte	0x03, 0x1b
        /*003e*/ 	.short	0x00ff


	//----- nvinfo : EIATTR_MERCURY_ISA_VERSION
	.align		4
        /*0040*/ 	.byte	0x03, 0x5f
        /*0042*/ 	.short	0x0101


	//----- nvinfo : EIATTR_VRC_CTA_INIT_COUNT
	.align		4
        /*0044*/ 	.byte	0x02, 0x4a
	.zero		1
	.zero		1


	//----- nvinfo : EIATTR_EXIT_INSTR_OFFSETS
	.align		4
        /*0048*/ 	.byte	0x04, 0x1c
        /*004a*/ 	.short	(.L_15 - .L_14)


	//   ....[0]....
.L_14:
        /*004c*/ 	.word	0x000001d0


	//   ....[1]....
        /*0050*/ 	.word	0x00000290


	//----- nvinfo : EIATTR_CRS_STACK_SIZE
	.align		4
.L_15:
        /*0054*/ 	.byte	0x04, 0x1e
        /*0056*/ 	.short	(.L_17 - .L_16)
.L_16:
        /*0058*/ 	.word	0x00000000


	//----- nvinfo : EIATTR_CBANK_PARAM_SIZE
	.align		4
.L_17:
        /*005c*/ 	.byte	0x03, 0x19
        /*005e*/ 	.short	0x0010


	//----- nvinfo : EIATTR_PARAM_CBANK
	.align		4
        /*0060*/ 	.byte	0x04, 0x0a
        /*0062*/ 	.short	(.L_19 - .L_18)
	.align		4
.L_18:
        /*0064*/ 	.word	index@(.nv.constant0._Z11sieveKernelPbjj)
        /*0068*/ 	.short	0x0380
        /*006a*/ 	.short	0x0010


	//----- nvinfo : EIATTR_SW_WAR
	.align		4
.L_19:
        /*006c*/ 	.byte	0x04, 0x36
        /*006e*/ 	.short	(.L_21 - .L_20)
.L_20:
        /*0070*/ 	.word	0x00000008
.L_21:


//--------------------- .nv.callgraph             --------------------------
	.section	.nv.callgraph,"",@"SHT_CUDA_CALLGRAPH"
	.align	4
	.sectionentsize	8
	.align		4
        /*0000*/ 	.word	0x00000000
	.align		4
        /*0004*/ 	.word	0xffffffff
	.align		4
        /*0008*/ 	.word	0x00000000
	.align		4
        /*000c*/ 	.word	0xfffffffe
	.align		4
        /*0010*/ 	.word	0x00000000
	.align		4
        /*0014*/ 	.word	0xfffffffd
	.align		4
        /*0018*/ 	.word	0x00000000
	.align		4
        /*001c*/ 	.word	0xfffffffc


//--------------------- .text._Z11sieveKernelPbjj --------------------------
	.section	.text._Z11sieveKernelPbjj,"ax",@progbits
	.align	128
        .global         _Z11sieveKernelPbjj
        .type           _Z11sieveKernelPbjj,@function
        .size           _Z11sieveKernelPbjj,(.L_x_2 - _Z11sieveKernelPbjj)
        .other          _Z11sieveKernelPbjj,@"STO_CUDA_ENTRY STV_DEFAULT"
_Z11sieveKernelPbjj:
.text._Z11sieveKernelPbjj:
[----:B------:R-:W-:Y:S08]  /*0000*/  LDC R1, c[0x0][0x37c] ;  /* 0x0000df00ff017b82 */ /* 0x000ff00000000800 */
[----:B------:R-:W0:Y:S08]  /*0010*/  LDC.64 R2, c[0x0][0x388] ;  /* 0x0000e200ff027b82 */ /* 0x000e300000000a00 */
[----:B------:R-:W1:Y:S01]  /*0020*/  S2UR UR4, SR_CTAID.X ;  /* 0x00000000000479c3 */ /* 0x000e620000002500 */
[----:B0-----:R-:W0:Y:S01]  /*0030*/  I2F.U32.RP R7, R3 ;  /* 0x0000000300077306 */ /* 0x001e220000209000 */
[C---:B------:R-:W-:Y:S01]  /*0040*/  IMAD R6, R3.reuse, R3, RZ ;  /* 0x0000000303067224 */ /* 0x040fe200078e02ff */
[----:B------:R-:W-:-:S06]  /*0050*/  ISETP.NE.U32.AND P2, PT, R3, RZ, PT ;  /* 0x000000ff0300720c */ /* 0x000fcc0003f45070 */
[----:B0-----:R-:W0:Y:S02]  /*0060*/  MUFU.RCP R7, R7 ;  /* 0x0000000700077308 */ /* 0x001e240000001000 */
[----:B0-----:R-:W-:-:S06]  /*0070*/  IADD3 R4, PT, PT, R7, 0xffffffe, RZ ;  /* 0x0ffffffe07047810 */ /* 0x001fcc0007ffe0ff */
[----:B------:R0:W2:Y:S02]  /*0080*/  F2I.FTZ.U32.TRUNC.NTZ R5, R4 ;  /* 0x0000000400057305 */ /* 0x0000a4000021f000 */
[----:B0-----:R-:W-:Y:S02]  /*0090*/  HFMA2 R4, -RZ, RZ, 0, 0 ;  /* 0x00000000ff047431 */ /* 0x001fe400000001ff */
[----:B--2---:R-:W-:-:S04]  /*00a0*/  IMAD.MOV R0, RZ, RZ, -R5 ;  /* 0x000000ffff007224 */ /* 0x004fc800078e0a05 */
[----:B------:R-:W-:Y:S02]  /*00b0*/  IMAD R9, R0, R3, RZ ;  /* 0x0000000300097224 */ /* 0x000fe400078e02ff */
[----:B------:R-:W-:Y:S02]  /*00c0*/  IMAD.IADD R0, R2, 0x1, -R6 ;  /* 0x0000000102007824 */ /* 0x000fe400078e0a06 */
[----:B------:R-:W-:Y:S02]  /*00d0*/  IMAD.HI.U32 R5, R5, R9, R4 ;  /* 0x0000000905057227 */ /* 0x000fe400078e0004 */
[----:B------:R-:W1:Y:S04]  /*00e0*/  S2R R4, SR_TID.X ;  /* 0x0000000000047919 */ /* 0x000e680000002100 */
[----:B------:R-:W-:-:S05]  /*00f0*/  IMAD.HI.U32 R5, R5, R0, RZ ;  /* 0x0000000005057227 */ /* 0x000fca00078e00ff */
[----:B------:R-:W-:-:S05]  /*0100*/  IADD3 R7, PT, PT, -R5, RZ, RZ ;  /* 0x000000ff05077210 */ /* 0x000fca0007ffe1ff */
[----:B------:R-:W-:Y:S02]  /*0110*/  IMAD R0, R3, R7, R0 ;  /* 0x0000000703007224 */ /* 0x000fe400078e0200 */
[----:B------:R-:W1:Y:S03]  /*0120*/  LDC R7, c[0x0][0x360] ;  /* 0x0000d800ff077b82 */ /* 0x000e660000000800 */
[----:B------:R-:W-:-:S13]  /*0130*/  ISETP.GE.U32.AND P0, PT, R0, R3, PT ;  /* 0x000000030000720c */ /* 0x000fda0003f06070 */
[----:B------:R-:W-:Y:S01]  /*0140*/  @P0 IMAD.IADD R0, R0, 0x1, -R3 ;  /* 0x0000000100000824 */ /* 0x000fe200078e0a03 */
[----:B------:R-:W-:-:S04]  /*0150*/  @P0 IADD3 R5, PT, PT, R5, 0x1, RZ ;  /* 0x0000000105050810 */ /* 0x000fc80007ffe0ff */
[----:B------:R-:W-:Y:S01]  /*0160*/  ISETP.GE.U32.AND P1, PT, R0, R3, PT ;  /* 0x000000030000720c */ /* 0x000fe20003f26070 */
[----:B-1----:R-:W-:-:S12]  /*0170*/  IMAD R0, R7, UR4, R4 ;  /* 0x0000000407007c24 */ /* 0x002fd8000f8e0204 */
[----:B------:R-:W-:Y:S01]  /*0180*/  @P1 VIADD R5, R5, 0x1 ;  /* 0x0000000105051836 */ /* 0x000fe20000000000 */
[----:B------:R-:W-:-:S04]  /*0190*/  @!P2 LOP3.LUT R5, RZ, R3, RZ, 0x33, !PT ;  /* 0x00000003ff05a212 */ /* 0x000fc800078e33ff */
[----:B------:R-:W-:-:S05]  /*01a0*/  VIMNMX.U32 R0, PT, PT, R0, R5, PT ;  /* 0x0000000500007248 */ /* 0x000fca0003fe0000 */
[----:B------:R-:W-:-:S05]  /*01b0*/  IMAD R5, R0, R3, R6 ;  /* 0x0000000300057224 */ /* 0x000fca00078e0206 */
[----:B------:R-:W-:-:S13]  /*01c0*/  ISETP.GT.U32.AND P0, PT, R5, R2, PT ;  /* 0x000000020500720c */ /* 0x000fda0003f04070 */
[----:B------:R-:W-:Y:S05]  /*01d0*/  @P0 EXIT ;  /* 0x000000000000094d */ /* 0x000fea0003800000 */
[----:B------:R-:W0:Y:S01]  /*01e0*/  LDCU UR4, c[0x0][0x370] ;  /* 0x00006e00ff0477ac */ /* 0x000e220008000800 */
[----:B------:R-:W-:Y:S01]  /*01f0*/  MOV R0, R5 ;  /* 0x0000000500007202 */ /* 0x000fe20000000f00 */
[----:B------:R-:W1:Y:S01]  /*0200*/  LDCU.64 UR6, c[0x0][0x358] ;  /* 0x00006b00ff0677ac */ /* 0x000e620008000a00 */
[----:B------:R-:W2:Y:S01]  /*0210*/  LDCU.64 UR8, c[0x0][0x380] ;  /* 0x00007000ff0877ac */ /* 0x000ea20008000a00 */
[----:B0-----:R-:W-:-:S07]  /*0220*/  IMAD R6, R7, UR4, RZ ;  /* 0x0000000407067c24 */ /* 0x001fce000f8e02ff */
.L_x_0:
[----:B--2---:R-:W-:Y:S01]  /*0230*/  IADD3 R4, P0, PT, R0, UR8, RZ ;  /* 0x0000000800047c10 */ /* 0x004fe2000ff1e0ff */
[----:B------:R-:W-:-:S03]  /*0240*/  IMAD R0, R6, R3, R0 ;  /* 0x0000000306007224 */ /* 0x000fc600078e0200 */
[----:B------:R-:W-:Y:S02]  /*0250*/  IADD3.X R5, PT, PT, RZ, UR9, RZ, P0, !PT ;  /* 0x00000009ff057c10 */ /* 0x000fe400087fe4ff */
[----:B------:R-:W-:-:S03]  /*0260*/  ISETP.GT.U32.AND P0, PT, R0, R2, PT ;  /* 0x000000020000720c */ /* 0x000fc60003f04070 */
[----:B-1----:R0:W-:Y:S10]  /*0270*/  STG.E.U8 desc[UR6][R4.64], RZ ;  /* 0x000000ff04007986 */ /* 0x0021f4000c101106 */
[----:B0-----:R-:W-:Y:S05]  /*0280*/  @!P0 BRA `(.L_x_0) ;  /* 0xfffffffc00e88947 */ /* 0x001fea000383ffff */
[----:B------:R-:W-:Y:S05]  /*0290*/  EXIT ;  /* 0x000000000000794d */ /* 0x000fea0003800000 */
.L_x_1:
[----:B------:R-:W-:-:S00]  /*02a0*/  BRA `(.L_x_1) ;  /* 0xfffffffc00fc7947 */ /* 0x000fc0000383ffff */
[----:B------:R-:W-:-:S00]  /*02b0*/  NOP ;  /* 0x0000000000007918 */ /* 0x000fc00000000000 */
        /* <DEDUP_REMOVED lines=12> */
.L_x_2:


//--------------------- .nv.shared.reserved.0     --------------------------
	.section	.nv.shared.reserved.0,"aw",@nobits
	.weak		__nv_reservedSMEM_offset_0_alias
	.size		__nv_reservedSMEM_offset_0_alias, 0, 64
	.other		__nv_reservedSMEM_offset_0_alias,@"STO_CUDA_RESERVED_SHARED STV_DEFAULT"
__nv_reservedSMEM_offset_0_alias:
	.zero		0
	.zero		64


//--------------------- .nv.constant0._Z11sieveKernelPbjj --------------------------
	.section	.nv.constant0._Z11sieveKernelPbjj,"a",@progbits
	.sectionflags	@""
	.align	4
.nv.constant0._Z11sieveKernelPbjj:
	.zero		912


//--------------------- SYMBOLS --------------------------

	.type		.nv.reservedSmem.offset0,@object
	.size		.nv.reservedSmem.offset0,0x4
